	.headerflags	@"EF_CUDA_TEXMODE_UNIFIED EF_CUDA_64BIT_ADDRESS EF_CUDA_ACCELERATORS EF_CUDA_SM90 EF_CUDA_VIRTUAL_SM(EF_CUDA_SM90)"
	.elftype	@"ET_EXEC"


//--------------------- .nv.info                  --------------------------
	.section	.nv.info,"",@"SHT_CUDA_INFO"
	.align	4


	//----- nvinfo : EIATTR_REGCOUNT
	.align		4
        /*0000*/ 	.byte	0x04, 0x2f
        /*0002*/ 	.short	(.L_3 - .L_2)
	.align		4
.L_2:
        /*0004*/ 	.word	index@(triton_poi_fused__native_batch_norm_legit_no_training_clone_elu_36)
        /*0008*/ 	.word	0x00000013


	//----- nvinfo : EIATTR_MIN_STACK_SIZE
	.align		4
.L_3:
        /*000c*/ 	.byte	0x04, 0x12
        /*000e*/ 	.short	(.L_5 - .L_4)
	.align		4
.L_4:
        /*0010*/ 	.word	index@(triton_poi_fused__native_batch_norm_legit_no_training_clone_elu_36)
        /*0014*/ 	.word	0x00000000


	//----- nvinfo : EIATTR_FRAME_SIZE
	.align		4
.L_5:
        /*0018*/ 	.byte	0x04, 0x11
        /*001a*/ 	.short	(.L_7 - .L_6)
	.align		4
.L_6:
        /*001c*/ 	.word	index@(triton_poi_fused__native_batch_norm_legit_no_training_clone_elu_36)
        /*0020*/ 	.word	0x00000000


	//----- nvinfo : EIATTR_MIN_STACK_SIZE
	.align		4
.L_7:
        /*0024*/ 	.byte	0x04, 0x12
        /*0026*/ 	.short	(.L_9 - .L_8)
	.align		4
.L_8:
        /*0028*/ 	.word	index@(triton_poi_fused__native_batch_norm_legit_no_training_clone_elu_36)
        /*002c*/ 	.word	0x00000000
.L_9:


//--------------------- .nv.info.triton_poi_fused__native_batch_norm_legit_no_training_clone_elu_36 --------------------------
	.section	.nv.info.triton_poi_fused__native_batch_norm_legit_no_training_clone_elu_36,"",@"SHT_CUDA_INFO"
	.sectionflags	@""
	.align	4


	//----- nvinfo : EIATTR_CUDA_API_VERSION
	.align		4
        /*0000*/ 	.byte	0x04, 0x37
        /*0002*/ 	.short	(.L_11 - .L_10)
.L_10:
        /*0004*/ 	.word	0x0000007c


	//----- nvinfo : EIATTR_KPARAM_INFO
	.align		4
.L_11:
        /*0008*/ 	.byte	0x04, 0x17
        /*000a*/ 	.short	(.L_13 - .L_12)
.L_12:
        /*000c*/ 	.word	0x00000000
        /*0010*/ 	.short	0x0006
        /*0012*/ 	.short	0x0030
        /*0014*/ 	.byte	0x00, 0xf0, 0x11, 0x00


	//----- nvinfo : EIATTR_KPARAM_INFO
	.align		4
.L_13:
        /*0018*/ 	.byte	0x04, 0x17
        /*001a*/ 	.short	(.L_15 - .L_14)
.L_14:
        /*001c*/ 	.word	0x00000000
        /*0020*/ 	.short	0x0005
        /*0022*/ 	.short	0x0028
        /*0024*/ 	.byte	0x00, 0xf4, 0x21, 0x00


	//----- nvinfo : EIATTR_KPARAM_INFO
	.align		4
.L_15:
        /*0028*/ 	.byte	0x04, 0x17
        /*002a*/ 	.short	(.L_17 - .L_16)
.L_16:
        /*002c*/ 	.word	0x00000000
        /*0030*/ 	.short	0x0004
        /*0032*/ 	.short	0x0020
        /*0034*/ 	.byte	0x00, 0xf4, 0x21, 0x00


	//----- nvinfo : EIATTR_KPARAM_INFO
	.align		4
.L_17:
        /*0038*/ 	.byte	0x04, 0x17
        /*003a*/ 	.short	(.L_19 - .L_18)
.L_18:
        /*003c*/ 	.word	0x00000000
        /*0040*/ 	.short	0x0003
        /*0042*/ 	.short	0x0018
        /*0044*/ 	.byte	0x00, 0xf4, 0x21, 0x00


	//----- nvinfo : EIATTR_KPARAM_INFO
	.align		4
.L_19:
        /*0048*/ 	.byte	0x04, 0x17
        /*004a*/ 	.short	(.L_21 - .L_20)
.L_20:
        /*004c*/ 	.word	0x00000000
        /*0050*/ 	.short	0x0002
        /*0052*/ 	.short	0x0010
        /*0054*/ 	.byte	0x00, 0xf4, 0x21, 0x00


	//----- nvinfo : EIATTR_KPARAM_INFO
	.align		4
.L_21:
        /*0058*/ 	.byte	0x04, 0x17
        /*005a*/ 	.short	(.L_23 - .L_22)
.L_22:
        /*005c*/ 	.word	0x00000000
        /*0060*/ 	.short	0x0001
        /*0062*/ 	.short	0x0008
        /*0064*/ 	.byte	0x00, 0xf4, 0x21, 0x00


	//----- nvinfo : EIATTR_KPARAM_INFO
	.align		4
.L_23:
        /*0068*/ 	.byte	0x04, 0x17
        /*006a*/ 	.short	(.L_25 - .L_24)
.L_24:
        /*006c*/ 	.word	0x00000000
        /*0070*/ 	.short	0x0000
        /*0072*/ 	.short	0x0000
        /*0074*/ 	.byte	0x00, 0xf4, 0x21, 0x00


	//----- nvinfo : EIATTR_SPARSE_MMA_MASK
	.align		4
.L_25:
        /*0078*/ 	.byte	0x03, 0x50
        /*007a*/ 	.short	0x0000


	//----- nvinfo : EIATTR_MAXREG_COUNT
	.align		4
        /*007c*/ 	.byte	0x03, 0x1b
        /*007e*/ 	.short	0x00ff


	//----- nvinfo : EIATTR_EXIT_INSTR_OFFSETS
	.align		4
        /*0080*/ 	.byte	0x04, 0x1c
        /*0082*/ 	.short	(.L_27 - .L_26)


	//   ....[0]....
.L_26:
        /*0084*/ 	.word	0x000006f0


	//----- nvinfo : EIATTR_REQNTID
	.align		4
.L_27:
        /*0088*/ 	.byte	0x04, 0x10
        /*008a*/ 	.short	(.L_29 - .L_28)
.L_28:
        /*008c*/ 	.word	0x00000100
        /*0090*/ 	.word	0x00000001
        /*0094*/ 	.word	0x00000001


	//----- nvinfo : EIATTR_CBANK_PARAM_SIZE
	.align		4
.L_29:
        /*0098*/ 	.byte	0x03, 0x19
        /*009a*/ 	.short	0x0034


	//----- nvinfo : EIATTR_PARAM_CBANK
	.align		4
        /*009c*/ 	.byte	0x04, 0x0a
        /*009e*/ 	.short	(.L_31 - .L_30)
	.align		4
.L_30:
        /*00a0*/ 	.word	index@(.nv.constant0.triton_poi_fused__native_batch_norm_legit_no_training_clone_elu_36)
        /*00a4*/ 	.short	0x0210
        /*00a6*/ 	.short	0x0034


	//----- nvinfo : EIATTR_SW_WAR
	.align		4
.L_31:
        /*00a8*/ 	.byte	0x04, 0x36
        /*00aa*/ 	.short	(.L_33 - .L_32)
.L_32:
        /*00ac*/ 	.word	0x00000008
.L_33:


//--------------------- .nv.callgraph             --------------------------
	.section	.nv.callgraph,"",@"SHT_CUDA_CALLGRAPH"
	.align	4
	.sectionentsize	8
	.align		4
        /*0000*/ 	.word	0x00000000
	.align		4
        /*0004*/ 	.word	0xffffffff
	.align		4
        /*0008*/ 	.word	0x00000000
	.align		4
        /*000c*/ 	.word	0xfffffffe
	.align		4
        /*0010*/ 	.word	0x00000000
	.align		4
        /*0014*/ 	.word	0xfffffffd
	.align		4
        /*0018*/ 	.word	0x00000000
	.align		4
        /*001c*/ 	.word	0xfffffffc


//--------------------- .nv.constant4             --------------------------
	.section	.nv.constant4,"a",@progbits
	.align	8
	.align		8
.nv.constant4:
        /*0000*/ 	.dword	_$_str
	.align		8
        /*0008*/ 	.dword	_$_str_$_2


//--------------------- .text.triton_poi_fused__native_batch_norm_legit_no_training_clone_elu_36 --------------------------
	.section	.text.triton_poi_fused__native_batch_norm_legit_no_training_clone_elu_36,"ax",@progbits
	.align	128
        .global         triton_poi_fused__native_batch_norm_legit_no_training_clone_elu_36
        .type           triton_poi_fused__native_batch_norm_legit_no_training_clone_elu_36,@function
        .size           triton_poi_fused__native_batch_norm_legit_no_training_clone_elu_36,(.L_x_1 - triton_poi_fused__native_batch_norm_legit_no_training_clone_elu_36)
        .other          triton_poi_fused__native_batch_norm_legit_no_training_clone_elu_36,@"STO_CUDA_ENTRY STV_DEFAULT"
triton_poi_fused__native_batch_norm_legit_no_training_clone_elu_36:
.text.triton_poi_fused__native_batch_norm_legit_no_training_clone_elu_36:
[----:B------:R-:W-:Y:S01]  /*0000*/  LDC R1, c[0x0][0x28] ;  /* 0x00000a00ff017b82 */ /* 0x000fe20000000800 */
[----:B------:R-:W1:Y:S07]  /*0010*/  S2R R0, SR_TID.X ;  /* 0x0000000000007919 */ /* 0x000e6e0000002100 */
[----:B------:R-:W2:Y:S01]  /*0020*/  LDC.64 R10, c[0x0][0x228] ;  /* 0x00008a00ff0a7b82 */ /* 0x000ea20000000a00 */
[----:B------:R-:W-:Y:S01]  /*0030*/  ULDC.64 UR4, c[0x0][0x208] ;  /* 0x0000820000047ab9 */ /* 0x000fe20000000a00 */
[----:B------:R-:W3:Y:S06]  /*0040*/  S2R R5, SR_CTAID.X ;  /* 0x0000000000057919 */ /* 0x000eec0000002500 */
[----:B------:R-:W4:Y:S08]  /*0050*/  LDC.64 R12, c[0x0][0x220] ;  /* 0x00008800ff0c7b82 */ /* 0x000f300000000a00 */
[----:B------:R-:W5:Y:S01]  /*0060*/  LDC.64 R6, c[0x0][0x218] ;  /* 0x00008600ff067b82 */ /* 0x000f620000000a00 */
[----:B-1----:R-:W-:-:S02]  /*0070*/  SHF.L.U32 R0, R0, 0x1, RZ ;  /* 0x0000000100007819 */ /* 0x002fc400000006ff */
[----:B---3--:R-:W-:Y:S02]  /*0080*/  SHF.R.S32.HI R3, RZ, 0x16, R5 ;  /* 0x00000016ff037819 */ /* 0x008fe40000011405 */
[----:B------:R-:W-:Y:S02]  /*0090*/  LOP3.LUT R0, R0, 0x1fe, RZ, 0xc0, !PT ;  /* 0x000001fe00007812 */ /* 0x000fe400078ec0ff */
[----:B------:R-:W-:Y:S02]  /*00a0*/  SGXT R3, R3, 0x1 ;  /* 0x000000010303781a */ /* 0x000fe40000000200 */
[----:B------:R-:W-:Y:S02]  /*00b0*/  LEA R0, R5, R0, 0x9 ;  /* 0x0000000005007211 */ /* 0x000fe400078e48ff */
[----:B------:R-:W1:Y:S02]  /*00c0*/  LDC.64 R4, c[0x0][0x230] ;  /* 0x00008c00ff047b82 */ /* 0x000e640000000a00 */
[----:B------:R-:W-:-:S04]  /*00d0*/  LEA.HI R3, R3, R0, RZ, 0xc ;  /* 0x0000000003037211 */ /* 0x000fc800078f60ff */
[----:B------:R-:W-:-:S04]  /*00e0*/  SHF.R.S32.HI R3, RZ, 0xc, R3 ;  /* 0x0000000cff037819 */ /* 0x000fc80000011403 */
[----:B------:R-:W-:-:S04]  /*00f0*/  LEA.HI R2, R3, R3, RZ, 0x6 ;  /* 0x0000000303027211 */ /* 0x000fc800078f30ff */
[----:B------:R-:W-:-:S04]  /*0100*/  LOP3.LUT R2, R2, 0xffffffc0, RZ, 0xc0, !PT ;  /* 0xffffffc002027812 */ /* 0x000fc800078ec0ff */
[----:B------:R-:W-:-:S05]  /*0110*/  IADD3 R9, R3, -R2, RZ ;  /* 0x8000000203097210 */ /* 0x000fca0007ffe0ff */
[----:B--2---:R-:W-:-:S05]  /*0120*/  IMAD.WIDE R10, R9, 0x4, R10 ;  /* 0x00000004090a7825 */ /* 0x004fca00078e020a */
[----:B------:R4:W2:Y:S01]  /*0130*/  LDG.E.EL R8, desc[UR4][R10.64] ;  /* 0x000000040a087981 */ /* 0x0008a2000c2e1900 */
[----:B------:R-:W-:-:S04]  /*0140*/  SHF.R.S32.HI R3, RZ, 0x1f, R0 ;  /* 0x0000001fff037819 */ /* 0x000fc80000011400 */
[-C--:B------:R-:W-:Y:S02]  /*0150*/  LEA.HI R14, R3, R0.reuse, RZ, 0x12 ;  /* 0x00000000030e7211 */ /* 0x080fe400078f90ff */
[----:B------:R-:W3:Y:S02]  /*0160*/  LDC.64 R2, c[0x0][0x238] ;  /* 0x00008e00ff027b82 */ /* 0x000ee40000000a00 */
[C---:B------:R-:W-:Y:S01]  /*0170*/  SHF.L.U32 R16, R14.reuse, 0x1, RZ ;  /* 0x000000010e107819 */ /* 0x040fe200000006ff */
[C---:B----4-:R-:W-:Y:S01]  /*0180*/  IMAD.WIDE R10, R9.reuse, 0x4, R12 ;  /* 0x00000004090a7825 */ /* 0x050fe200078e020c */
[----:B------:R-:W-:Y:S02]  /*0190*/  LOP3.LUT R15, R14, 0xfffc0000, RZ, 0xc0, !PT ;  /* 0xfffc00000e0f7812 */ /* 0x000fe400078ec0ff */
[----:B------:R-:W-:Y:S01]  /*01a0*/  LOP3.LUT R16, R16, 0xfff80000, RZ, 0xc0, !PT ;  /* 0xfff8000010107812 */ /* 0x000fe200078ec0ff */
[----:B-1----:R-:W-:Y:S02]  /*01b0*/  IMAD.WIDE R4, R9, 0x4, R4 ;  /* 0x0000000409047825 */ /* 0x002fe400078e0204 */
[----:B------:R-:W4:Y:S01]  /*01c0*/  LDG.E.EL R10, desc[UR4][R10.64] ;  /* 0x000000040a0a7981 */ /* 0x000f22000c2e1900 */
[----:B------:R-:W-:-:S03]  /*01d0*/  IADD3 R15, R16, R0, -R15 ;  /* 0x00000000100f7210 */ /* 0x000fc60007ffe80f */
[----:B------:R-:W4:Y:S01]  /*01e0*/  LDG.E.EL R4, desc[UR4][R4.64] ;  /* 0x0000000404047981 */ /* 0x000f22000c2e1900 */
[----:B------:R-:W-:-:S05]  /*01f0*/  IADD3 R15, R15, 0x40000, RZ ;  /* 0x000400000f0f7810 */ /* 0x000fca0007ffe0ff */
[----:B-----5:R-:W-:-:S06]  /*0200*/  IMAD.WIDE R6, R15, 0x4, R6 ;  /* 0x000000040f067825 */ /* 0x020fcc00078e0206 */
[----:B------:R-:W4:Y:S01]  /*0210*/  LDG.E.64 R6, desc[UR4][R6.64] ;  /* 0x0000000406067981 */ /* 0x000f22000c1e1b00 */
[----:B---3--:R-:W-:-:S06]  /*0220*/  IMAD.WIDE R2, R9, 0x4, R2 ;  /* 0x0000000409027825 */ /* 0x008fcc00078e0202 */
[----:B------:R1:W3:Y:S01]  /*0230*/  LDG.E.EL R3, desc[UR4][R2.64] ;  /* 0x0000000402037981 */ /* 0x0002e2000c2e1900 */
[----:B------:R-:W-:Y:S01]  /*0240*/  HFMA2.MMA R12, -RZ, RZ, 1.625, 0 ;  /* 0x3e800000ff0c7435 */ /* 0x000fe200000001ff */
[----:B--2---:R-:W-:-:S04]  /*0250*/  FADD R8, R8, 9.9999997473787516356e-05 ;  /* 0x38d1b71708087421 */ /* 0x004fc80000000000 */
[----:B------:R-:W2:Y:S02]  /*0260*/  MUFU.SQRT R9, R8 ;  /* 0x0000000800097308 */ /* 0x000ea40000002000 */
[C---:B--2---:R-:W-:Y:S02]  /*0270*/  FSETP.GT.AND P0, PT, R9.reuse, 8.50705917302346158658e+37, PT ;  /* 0x7e8000000900780b */ /* 0x044fe40003f04000 */
[----:B------:R-:W-:-:S11]  /*0280*/  FSETP.GEU.AND P1, PT, R9, 1.175494350822287508e-38, PT ;  /* 0x008000000900780b */ /* 0x000fd60003f2e000 */
[----:B------:R-:W-:-:S04]  /*0290*/  @P0 FMUL R9, R9, 0.25 ;  /* 0x3e80000009090820 */ /* 0x000fc80000400000 */
[----:B------:R-:W-:-:S06]  /*02a0*/  @!P1 FMUL R9, R9, 16777216 ;  /* 0x4b80000009099820 */ /* 0x000fcc0000400000 */
[----:B------:R-:W2:Y:S01]  /*02b0*/  MUFU.RCP R9, R9 ;  /* 0x0000000900097308 */ /* 0x000ea20000001000 */
[----:B------:R-:W-:Y:S01]  /*02c0*/  FSEL R12, R12, 1, P0 ;  /* 0x3f8000000c0c7808 */ /* 0x000fe20000000000 */
[----:B----4-:R-:W-:-:S04]  /*02d0*/  FADD R6, R6, -R10 ;  /* 0x8000000a06067221 */ /* 0x010fc80000000000 */
[----:B------:R-:W-:Y:S01]  /*02e0*/  @!P1 FMUL R12, R12, 16777216 ;  /* 0x4b8000000c0c9820 */ /* 0x000fe20000400000 */
[----:B------:R-:W-:-:S03]  /*02f0*/  FADD R7, R7, -R10 ;  /* 0x8000000a07077221 */ /* 0x000fc60000000000 */
[----:B--2---:R-:W-:-:S04]  /*0300*/  FMUL R12, R9, R12 ;  /* 0x0000000c090c7220 */ /* 0x004fc80000400000 */
[-C--:B-1----:R-:W-:Y:S01]  /*0310*/  FMUL R2, R6, R12.reuse ;  /* 0x0000000c06027220 */ /* 0x082fe20000400000 */
[----:B------:R-:W-:-:S03]  /*0320*/  FMUL R12, R7, R12 ;  /* 0x0000000c070c7220 */ /* 0x000fc60000400000 */
[C-C-:B---3--:R-:W-:Y:S01]  /*0330*/  FFMA R2, R4.reuse, R2, R3.reuse ;  /* 0x0000000204027223 */ /* 0x148fe20000000003 */
[----:B------:R-:W-:-:S03]  /*0340*/  FFMA R3, R4, R12, R3 ;  /* 0x0000000c04037223 */ /* 0x000fc60000000003 */
[----:B------:R-:W-:Y:S01]  /*0350*/  FMUL R5, R2, 1.4426950216293334961 ;  /* 0x3fb8aa3b02057820 */ /* 0x000fe20000400000 */
[----:B------:R-:W-:-:S05]  /*0360*/  FMUL R6, R3, 1.4426950216293334961 ;  /* 0x3fb8aa3b03067820 */ /* 0x000fca0000400000 */
[----:B------:R-:W1:Y:S01]  /*0370*/  FRND R5, R5 ;  /* 0x0000000500057307 */ /* 0x000e620000201000 */
[----:B------:R-:W-:Y:S01]  /*0380*/  FADD.FTZ R4, |R2|, -RZ ;  /* 0x800000ff02047221 */ /* 0x000fe20000010200 */
[----:B------:R-:W-:-:S06]  /*0390*/  FADD.FTZ R7, |R3|, -RZ ;  /* 0x800000ff03077221 */ /* 0x000fcc0000010200 */
[----:B------:R-:W2:Y:S01]  /*03a0*/  FRND R6, R6 ;  /* 0x0000000600067307 */ /* 0x000ea20000201000 */
[----:B------:R-:W-:Y:S02]  /*03b0*/  FSETP.GEU.AND P0, PT, R4, 0.40999999642372131348, PT ;  /* 0x3ed1eb850400780b */ /* 0x000fe40003f0e000 */
[----:B------:R-:W-:Y:S02]  /*03c0*/  FSETP.GEU.AND P1, PT, R7, 0.40999999642372131348, PT ;  /* 0x3ed1eb850700780b */ /* 0x000fe40003f2e000 */
[----:B-1----:R-:W-:Y:S02]  /*03d0*/  FSEL R7, R5, RZ, P0 ;  /* 0x000000ff05077208 */ /* 0x002fe40000000000 */
[----:B--2---:R-:W-:-:S03]  /*03e0*/  FSEL R8, R6, RZ, P1 ;  /* 0x000000ff06087208 */ /* 0x004fc60000800000 */
[C---:B------:R-:W-:Y:S01]  /*03f0*/  FFMA.FTZ R10, -R7.reuse, 0.693145751953125, R2 ;  /* 0x3f317200070a7823 */ /* 0x040fe20000010102 */
[C---:B------:R-:W-:Y:S01]  /*0400*/  FSETP.NEU.AND P4, PT, R7.reuse, 128, PT ;  /* 0x430000000700780b */ /* 0x040fe20003f8d000 */
[C---:B------:R-:W-:Y:S01]  /*0410*/  FFMA.FTZ R5, -R8.reuse, 0.693145751953125, R3 ;  /* 0x3f31720008057823 */ /* 0x040fe20000010103 */
[----:B------:R-:W-:Y:S01]  /*0420*/  MOV R9, 0x3ab5ebe6 ;  /* 0x3ab5ebe600097802 */ /* 0x000fe20000000f00 */
[C---:B------:R-:W-:Y:S02]  /*0430*/  FFMA.FTZ R10, -R7.reuse, 1.428606765330187045e-06, R10 ;  /* 0x35bfbe8e070a7823 */ /* 0x040fe4000001010a */
[----:B------:R-:W-:Y:S01]  /*0440*/  FFMA.FTZ R6, -R8, 1.428606765330187045e-06, R5 ;  /* 0x35bfbe8e08067823 */ /* 0x000fe20000010105 */
[----:B------:R-:W-:Y:S01]  /*0450*/  FSEL R4, R7, 127, P4 ;  /* 0x42fe000007047808 */ /* 0x000fe20002000000 */
[-C--:B------:R-:W-:Y:S01]  /*0460*/  FFMA.FTZ R7, R10, R9.reuse, 0.0083824126049876213074 ;  /* 0x3c0956630a077423 */ /* 0x080fe20000010009 */
[----:B------:R-:W-:Y:S01]  /*0470*/  FSETP.NEU.AND P2, PT, R8, 128, PT ;  /* 0x430000000800780b */ /* 0x000fe20003f4d000 */
[----:B------:R-:W-:-:S02]  /*0480*/  FFMA.FTZ R9, R6, R9, 0.0083824126049876213074 ;  /* 0x3c09566306097423 */ /* 0x000fc40000010009 */
[----:B------:R-:W-:Y:S01]  /*0490*/  FFMA.FTZ R7, R10, R7, 0.041667830199003219604 ;  /* 0x3d2aabe30a077423 */ /* 0x000fe20000010007 */
[----:B------:R-:W-:Y:S01]  /*04a0*/  FSEL R8, R8, 127, P2 ;  /* 0x42fe000008087808 */ /* 0x000fe20001000000 */
[----:B------:R-:W-:Y:S01]  /*04b0*/  FFMA.FTZ R11, R6, R9, 0.041667830199003219604 ;  /* 0x3d2aabe3060b7423 */ /* 0x000fe20000010009 */
[----:B------:R-:W1:Y:S01]  /*04c0*/  MUFU.EX2 R5, R4 ;  /* 0x0000000400057308 */ /* 0x000e620000000800 */
[----:B------:R-:W-:Y:S02]  /*04d0*/  FFMA.FTZ R7, R10, R7, 0.16666397452354431152 ;  /* 0x3e2aa9f60a077423 */ /* 0x000fe40000010007 */
[----:B------:R-:W-:-:S05]  /*04e0*/  FFMA.FTZ R11, R6, R11, 0.16666397452354431152 ;  /* 0x3e2aa9f6060b7423 */ /* 0x000fca000001000b */
[----:B------:R-:W2:Y:S01]  /*04f0*/  MUFU.EX2 R9, R8 ;  /* 0x0000000800097308 */ /* 0x000ea20000000800 */
[----:B------:R-:W-:Y:S01]  /*0500*/  FFMA.FTZ R7, R10, R7, 0.49999994039535522461 ;  /* 0x3efffffe0a077423 */ /* 0x000fe20000010007 */
[----:B------:R-:W-:-:S03]  /*0510*/  FFMA.FTZ R11, R6, R11, 0.49999994039535522461 ;  /* 0x3efffffe060b7423 */ /* 0x000fc6000001000b */
[----:B------:R-:W-:Y:S01]  /*0520*/  FMUL R7, R10, R7 ;  /* 0x000000070a077220 */ /* 0x000fe20000400000 */
[----:B------:R-:W-:-:S03]  /*0530*/  FMUL R11, R6, R11 ;  /* 0x0000000b060b7220 */ /* 0x000fc60000400000 */
[----:B------:R-:W-:Y:S01]  /*0540*/  FFMA.FTZ R10, R10, R7, R10 ;  /* 0x000000070a0a7223 */ /* 0x000fe2000001000a */
[----:B------:R-:W-:Y:S02]  /*0550*/  FFMA.FTZ R14, R6, R11, R6 ;  /* 0x0000000b060e7223 */ /* 0x000fe40000010006 */
[----:B------:R-:W3:Y:S01]  /*0560*/  LDC.64 R6, c[0x0][0x210] ;  /* 0x00008400ff067b82 */ /* 0x000ee20000000a00 */
[----:B-1----:R-:W-:Y:S01]  /*0570*/  FADD R12, R5, -1 ;  /* 0xbf800000050c7421 */ /* 0x002fe20000000000 */
[----:B--2---:R-:W-:Y:S01]  /*0580*/  FADD R16, R9, -1 ;  /* 0xbf80000009107421 */ /* 0x004fe20000000000 */
[----:B------:R-:W-:Y:S02]  /*0590*/  FSETP.NEU.AND P1, PT, R2, RZ, PT ;  /* 0x000000ff0200720b */ /* 0x000fe40003f2d000 */
[----:B------:R-:W-:Y:S01]  /*05a0*/  FFMA.FTZ R5, R5, R10, R12 ;  /* 0x0000000a05057223 */ /* 0x000fe2000001000c */
[----:B------:R-:W-:Y:S01]  /*05b0*/  FSETP.NEU.AND P0, PT, R3, RZ, PT ;  /* 0x000000ff0300720b */ /* 0x000fe20003f0d000 */
[----:B------:R-:W-:Y:S01]  /*05c0*/  FFMA.FTZ R9, R9, R14, R16 ;  /* 0x0000000e09097223 */ /* 0x000fe20000010010 */
[----:B------:R-:W-:Y:S01]  /*05d0*/  FSETP.GT.AND P3, PT, R8, 128, PT ;  /* 0x430000000800780b */ /* 0x000fe20003f64000 */
[----:B------:R-:W-:-:S02]  /*05e0*/  @!P4 FADD R5, R5, R5 ;  /* 0x000000050505c221 */ /* 0x000fc40000000000 */
[----:B------:R-:W-:Y:S01]  /*05f0*/  @!P2 FADD R9, R9, R9 ;  /* 0x000000090909a221 */ /* 0x000fe20000000000 */
[----:B------:R-:W-:Y:S02]  /*0600*/  FSETP.GT.AND P4, PT, R4, 128, PT ;  /* 0x430000000400780b */ /* 0x000fe40003f84000 */
[----:B------:R-:W-:Y:S02]  /*0610*/  FSETP.GEU.AND P2, PT, R8, -25, PT ;  /* 0xc1c800000800780b */ /* 0x000fe40003f4e000 */
[----:B------:R-:W-:Y:S02]  /*0620*/  FSEL R8, R9, +INF , !P3 ;  /* 0x7f80000009087808 */ /* 0x000fe40005800000 */
[----:B------:R-:W-:Y:S02]  /*0630*/  FSETP.GEU.AND P3, PT, R4, -25, PT ;  /* 0xc1c800000400780b */ /* 0x000fe40003f6e000 */
[----:B------:R-:W-:Y:S01]  /*0640*/  FSEL R5, R5, +INF , !P4 ;  /* 0x7f80000005057808 */ /* 0x000fe20006000000 */
[----:B------:R-:W-:Y:S01]  /*0650*/  FADD R9, R2, R2 ;  /* 0x0000000202097221 */ /* 0x000fe20000000000 */
[----:B------:R-:W-:Y:S01]  /*0660*/  FSEL R8, R8, -1, P2 ;  /* 0xbf80000008087808 */ /* 0x000fe20001000000 */
[----:B------:R-:W-:Y:S01]  /*0670*/  @!P0 FADD R8, R3, R3 ;  /* 0x0000000303088221 */ /* 0x000fe20000000000 */
[----:B------:R-:W-:-:S02]  /*0680*/  @P1 FSEL R9, R5, -1, P3 ;  /* 0xbf80000005091808 */ /* 0x000fc40001800000 */
[----:B------:R-:W-:Y:S02]  /*0690*/  FSETP.GT.AND P1, PT, R2, RZ, PT ;  /* 0x000000ff0200720b */ /* 0x000fe40003f24000 */
[C---:B------:R-:W-:Y:S01]  /*06a0*/  FSETP.GT.AND P0, PT, R3.reuse, RZ, PT ;  /* 0x000000ff0300720b */ /* 0x040fe20003f04000 */
[----:B---3--:R-:W-:Y:S01]  /*06b0*/  IMAD.WIDE R6, R0, 0x4, R6 ;  /* 0x0000000400067825 */ /* 0x008fe200078e0206 */
[----:B------:R-:W-:Y:S02]  /*06c0*/  FSEL R2, R2, R9, P1 ;  /* 0x0000000902027208 */ /* 0x000fe40000800000 */
[----:B------:R-:W-:-:S05]  /*06d0*/  FSEL R3, R3, R8, P0 ;  /* 0x0000000803037208 */ /* 0x000fca0000000000 */
[----:B------:R-:W-:Y:S01]  /*06e0*/  STG.E.64 desc[UR4][R6.64], R2 ;  /* 0x0000000206007986 */ /* 0x000fe2000c101b04 */
[----:B------:R-:W-:Y:S05]  /*06f0*/  EXIT ;  /* 0x000000000000794d */ /* 0x000fea0003800000 */
.L_x_0:
[----:B------:R-:W-:-:S00]  /*0700*/  BRA `(.L_x_0) ;  /* 0xfffffffc00fc7947 */ /* 0x000fc0000383ffff */
[----:B------:R-:W-:-:S00]  /*0710*/  NOP ;  /* 0x0000000000007918 */ /* 0x000fc00000000000 */
        /* <DEDUP_REMOVED lines=14> */
.L_x_1:


//--------------------- .nv.global.init           --------------------------
	.section	.nv.global.init,"aw",@progbits
.nv.global.init:
	.type		_$_str,@object
	.size		_$_str,(_$_str_$_2 - _$_str)
_$_str:
        /*0000*/ 	.byte	0x5f, 0x5f, 0x43, 0x55, 0x44, 0x41, 0x5f, 0x46, 0x54, 0x5a, 0x00
	.type		_$_str_$_2,@object
	.size		_$_str_$_2,(.L_1 - _$_str_$_2)
_$_str_$_2:
        /*000b*/ 	.byte	0x5f, 0x5f, 0x43, 0x55, 0x44, 0x41, 0x5f, 0x50, 0x52, 0x45, 0x43, 0x5f, 0x53, 0x51, 0x52, 0x54
        /*001b*/ 	.byte	0x00
.L_1:


//--------------------- .nv.constant0.triton_poi_fused__native_batch_norm_legit_no_training_clone_elu_36 --------------------------
	.section	.nv.constant0.triton_poi_fused__native_batch_norm_legit_no_training_clone_elu_36,"a",@progbits
	.sectionflags	@""
	.align	4
.nv.constant0.triton_poi_fused__native_batch_norm_legit_no_training_clone_elu_36:
	.zero		580
